//
// Generated by NVIDIA NVVM Compiler
//
// Compiler Build ID: CL-36424714
// Cuda compilation tools, release 13.0, V13.0.88
// Based on NVVM 20.0.0
//

.version 9.0
.target sm_100
.address_size 64

	// .globl	_Z9testNaivePiS_i

.visible .entry _Z9testNaivePiS_i(
	.param .u64 .ptr .align 1 _Z9testNaivePiS_i_param_0,
	.param .u64 .ptr .align 1 _Z9testNaivePiS_i_param_1,
	.param .u32 _Z9testNaivePiS_i_param_2
)
{
	.reg .pred 	%p<2>;
	.reg .b32 	%r<7>;
	.reg .b64 	%rd<7>;

	ld.param.u64 	%rd1, [_Z9testNaivePiS_i_param_0];
	ld.param.u64 	%rd2, [_Z9testNaivePiS_i_param_1];
	ld.param.u32 	%r2, [_Z9testNaivePiS_i_param_2];
	mov.u32 	%r3, %ctaid.x;
	mov.u32 	%r4, %ntid.x;
	mov.u32 	%r5, %tid.x;
	mad.lo.s32 	%r1, %r3, %r4, %r5;
	setp.ge.s32 	%p1, %r1, %r2;
	@%p1 bra 	$L__BB0_2;
	cvta.to.global.u64 	%rd3, %rd1;
	cvta.to.global.u64 	%rd4, %rd2;
	atom.global.add.u32 	%r6, [%rd3], 1;
	mul.wide.s32 	%rd5, %r1, 4;
	add.s64 	%rd6, %rd4, %rd5;
	st.global.u32 	[%rd6], %r6;
$L__BB0_2:
	ret;

}
	// .globl	_Z11testWarpAggPiS_i
.visible .entry _Z11testWarpAggPiS_i(
	.param .u64 .ptr .align 1 _Z11testWarpAggPiS_i_param_0,
	.param .u64 .ptr .align 1 _Z11testWarpAggPiS_i_param_1,
	.param .u32 _Z11testWarpAggPiS_i_param_2
)
{
	.reg .pred 	%p<4>;
	.reg .b32 	%r<20>;
	.reg .b64 	%rd<7>;

	ld.param.u64 	%rd1, [_Z11testWarpAggPiS_i_param_0];
	ld.param.u64 	%rd2, [_Z11testWarpAggPiS_i_param_1];
	ld.param.u32 	%r6, [_Z11testWarpAggPiS_i_param_2];
	mov.u32 	%r7, %ctaid.x;
	mov.u32 	%r8, %ntid.x;
	mov.u32 	%r9, %tid.x;
	mad.lo.s32 	%r1, %r7, %r8, %r9;
	setp.ge.s32 	%p1, %r1, %r6;
	@%p1 bra 	$L__BB1_4;
	// begin inline asm
	activemask.b32 %r10;
	// end inline asm
	// begin inline asm
	mov.u32 %r11, %lanemask_lt;
	// end inline asm
	and.b32  	%r3, %r11, %r10;
	setp.ne.s32 	%p2, %r3, 0;
	@%p2 bra 	$L__BB1_3;
	popc.b32 	%r13, %r10;
	cvta.to.global.u64 	%rd3, %rd1;
	atom.global.add.u32 	%r19, [%rd3], %r13;
$L__BB1_3:
	brev.b32 	%r14, %r10;
	bfind.shiftamt.u32 	%r15, %r14;
	shfl.sync.idx.b32	%r16|%p3, %r19, %r15, 31, %r10;
	popc.b32 	%r17, %r3;
	add.s32 	%r18, %r16, %r17;
	cvta.to.global.u64 	%rd4, %rd2;
	mul.wide.s32 	%rd5, %r1, 4;
	add.s64 	%rd6, %rd4, %rd5;
	st.global.u32 	[%rd6], %r18;
$L__BB1_4:
	ret;

}


// ===== COMPILED SASS (sm_100) =====

	.target	sm_100

	.elftype	@"ET_EXEC"


//--------------------- .note.nv.tkinfo           --------------------------
	.section	.note.nv.tkinfo,"",@"SHT_NOTE"
	.sectionflags	@"SHF_NOTE_NV_TKINFO"
	.tkinfo
        /*0018*/ 	.word	0x00000002
        /*0030*/ 	.string	""
        /*0030*/ 	.string	"ptxas"
        /*0030*/ 	.string	"Cuda compilation tools, release 13.0, V13.0.88"
        /*0030*/ 	.string	"Build cuda_13.0.r13.0/compiler.36424714_0"
        /*0030*/ 	.string	"-arch sm_100 -m 64 "



//--------------------- .note.nv.cuinfo           --------------------------
	.section	.note.nv.cuinfo,"",@"SHT_NOTE"
	.sectionflags	@"SHF_NOTE_NV_CUINFO"
        /*0018*/ 	.short	0x0002
        /*001a*/ 	.short	0x0064
        /*001c*/ 	.short	0x0082
	.zero		2


//--------------------- .nv.info                  --------------------------
	.section	.nv.info,"",@"SHT_CUDA_INFO"
	.align	4


	//----- nvinfo : EIATTR_REGCOUNT
	.align		4
        /*0000*/ 	.byte	0x04, 0x2f
        /*0002*/ 	.short	(.L_1 - .L_0)
	.align		4
.L_0:
        /*0004*/ 	.word	index@(_Z9testNaivePiS_i)
        /*0008*/ 	.word	0x0000000e


	//----- nvinfo : EIATTR_FRAME_SIZE
	.align		4
.L_1:
        /*000c*/ 	.byte	0x04, 0x11
        /*000e*/ 	.short	(.L_3 - .L_2)
	.align		4
.L_2:
        /*0010*/ 	.word	index@(_Z9testNaivePiS_i)
        /*0014*/ 	.word	0x00000000


	//----- nvinfo : EIATTR_REGCOUNT
	.align		4
.L_3:
        /*0018*/ 	.byte	0x04, 0x2f
        /*001a*/ 	.short	(.L_5 - .L_4)
	.align		4
.L_4:
        /*001c*/ 	.word	index@(_Z11testWarpAggPiS_i)
        /*0020*/ 	.word	0x00000011


	//----- nvinfo : EIATTR_FRAME_SIZE
	.align		4
.L_5:
        /*0024*/ 	.byte	0x04, 0x11
        /*0026*/ 	.short	(.L_7 - .L_6)
	.align		4
.L_6:
        /*0028*/ 	.word	index@(_Z11testWarpAggPiS_i)
        /*002c*/ 	.word	0x00000000


	//----- nvinfo : EIATTR_MIN_STACK_SIZE
	.align		4
.L_7:
        /*0030*/ 	.byte	0x04, 0x12
        /*0032*/ 	.short	(.L_9 - .L_8)
	.align		4
.L_8:
        /*0034*/ 	.word	index@(_Z11testWarpAggPiS_i)
        /*0038*/ 	.word	0x00000000


	//----- nvinfo : EIATTR_MIN_STACK_SIZE
	.align		4
.L_9:
        /*003c*/ 	.byte	0x04, 0x12
        /*003e*/ 	.short	(.L_11 - .L_10)
	.align		4
.L_10:
        /*0040*/ 	.word	index@(_Z9testNaivePiS_i)
        /*0044*/ 	.word	0x00000000
.L_11:


//--------------------- .nv.compat                --------------------------
	.section	.nv.compat,"",@"SHT_CUDA_COMPAT_INFO"
	.align	4
        /*0000*/ 	.byte	0x02, 0x09, 0x00, 0x00, 0x02, 0x02, 0x01, 0x00, 0x02, 0x05, 0x05, 0x00, 0x03, 0x07, 0x01, 0x01
        /*0010*/ 	.byte	0x02, 0x03, 0x00, 0x00, 0x02, 0x06, 0x01, 0x00, 0x04, 0x0b, 0x08, 0x00, 0x09, 0x00, 0x00, 0x00
        /*0020*/ 	.byte	0x00, 0x00, 0x00, 0x00


//--------------------- .nv.info._Z11testWarpAggPiS_i --------------------------
	.section	.nv.info._Z11testWarpAggPiS_i,"",@"SHT_CUDA_INFO"
	.sectionflags	@""
	.align	4


	//----- nvinfo : EIATTR_CUDA_API_VERSION
	.align		4
        /*0000*/ 	.byte	0x04, 0x37
        /*0002*/ 	.short	(.L_13 - .L_12)
.L_12:
        /*0004*/ 	.word	0x00000082


	//----- nvinfo : EIATTR_KPARAM_INFO
	.align		4
.L_13:
        /*0008*/ 	.byte	0x04, 0x17
        /*000a*/ 	.short	(.L_15 - .L_14)
.L_14:
        /*000c*/ 	.word	0x00000000
        /*0010*/ 	.short	0x0002
        /*0012*/ 	.short	0x0010
        /*0014*/ 	.byte	0x00, 0xf0, 0x11, 0x00


	//----- nvinfo : EIATTR_KPARAM_INFO
	.align		4
.L_15:
        /*0018*/ 	.byte	0x04, 0x17
        /*001a*/ 	.short	(.L_17 - .L_16)
.L_16:
        /*001c*/ 	.word	0x00000000
        /*0020*/ 	.short	0x0001
        /*0022*/ 	.short	0x0008
        /*0024*/ 	.byte	0x00, 0xf5, 0x21, 0x00


	//----- nvinfo : EIATTR_KPARAM_INFO
	.align		4
.L_17:
        /*0028*/ 	.byte	0x04, 0x17
        /*002a*/ 	.short	(.L_19 - .L_18)
.L_18:
        /*002c*/ 	.word	0x00000000
        /*0030*/ 	.short	0x0000
        /*0032*/ 	.short	0x0000
        /*0034*/ 	.byte	0x00, 0xf5, 0x21, 0x00


	//----- nvinfo : EIATTR_SPARSE_MMA_MASK
	.align		4
.L_19:
        /*0038*/ 	.byte	0x03, 0x50
        /*003a*/ 	.short	0x0000


	//----- nvinfo : EIATTR_MAXREG_COUNT
	.align		4
        /*003c*/ 	.byte	0x03, 0x1b
        /*003e*/ 	.short	0x00ff


	//----- nvinfo : EIATTR_MERCURY_ISA_VERSION
	.align		4
        /*0040*/ 	.byte	0x03, 0x5f
        /*0042*/ 	.short	0x0101


	//----- nvinfo : EIATTR_INT_WARP_WIDE_INSTR_OFFSETS
	.align		4
        /*0044*/ 	.byte	0x04, 0x31
        /*0046*/ 	.short	(.L_21 - .L_20)


	//   ....[0]....
.L_20:
        /*0048*/ 	.word	0x00000120


	//   ....[1]....
        /*004c*/ 	.word	0x000001c0


	//----- nvinfo : EIATTR_COOP_GROUP_MASK_REGIDS
	.align		4
.L_21:
        /*0050*/ 	.byte	0x04, 0x29
        /*0052*/ 	.short	(.L_23 - .L_22)


	//   ....[0]....
.L_22:
        /*0054*/ 	.word	0x05000000


	//----- nvinfo : EIATTR_COOP_GROUP_INSTR_OFFSETS
	.align		4
.L_23:
        /*0058*/ 	.byte	0x04, 0x28
        /*005a*/ 	.short	(.L_25 - .L_24)


	//   ....[0]....
.L_24:
        /*005c*/ 	.word	0x000001f0


	//----- nvinfo : EIATTR_VRC_CTA_INIT_COUNT
	.align		4
.L_25:
        /*0060*/ 	.byte	0x02, 0x4a
	.zero		1
	.zero		1


	//----- nvinfo : EIATTR_EXIT_INSTR_OFFSETS
	.align		4
        /*0064*/ 	.byte	0x04, 0x1c
        /*0066*/ 	.short	(.L_27 - .L_26)


	//   ....[0]....
.L_26:
        /*0068*/ 	.word	0x00000070


	//   ....[1]....
        /*006c*/ 	.word	0x00000240


	//----- nvinfo : EIATTR_CRS_STACK_SIZE
	.align		4
.L_27:
        /*0070*/ 	.byte	0x04, 0x1e
        /*0072*/ 	.short	(.L_29 - .L_28)
.L_28:
        /*0074*/ 	.word	0x00000000


	//----- nvinfo : EIATTR_CBANK_PARAM_SIZE
	.align		4
.L_29:
        /*0078*/ 	.byte	0x03, 0x19
        /*007a*/ 	.short	0x0014


	//----- nvinfo : EIATTR_PARAM_CBANK
	.align		4
        /*007c*/ 	.byte	0x04, 0x0a
        /*007e*/ 	.short	(.L_31 - .L_30)
	.align		4
.L_30:
        /*0080*/ 	.word	index@(.nv.constant0._Z11testWarpAggPiS_i)
        /*0084*/ 	.short	0x0380
        /*0086*/ 	.short	0x0014


	//----- nvinfo : EIATTR_SW_WAR
	.align		4
.L_31:
        /*0088*/ 	.byte	0x04, 0x36
        /*008a*/ 	.short	(.L_33 - .L_32)
.L_32:
        /*008c*/ 	.word	0x00000008
.L_33:


//--------------------- .nv.info._Z9testNaivePiS_i --------------------------
	.section	.nv.info._Z9testNaivePiS_i,"",@"SHT_CUDA_INFO"
	.sectionflags	@""
	.align	4


	//----- nvinfo : EIATTR_CUDA_API_VERSION
	.align		4
        /*0000*/ 	.byte	0x04, 0x37
        /*0002*/ 	.short	(.L_35 - .L_34)
.L_34:
        /*0004*/ 	.word	0x00000082


	//----- nvinfo : EIATTR_KPARAM_INFO
	.align		4
.L_35:
        /*0008*/ 	.byte	0x04, 0x17
        /*000a*/ 	.short	(.L_37 - .L_36)
.L_36:
        /*000c*/ 	.word	0x00000000
        /*0010*/ 	.short	0x0002
        /*0012*/ 	.short	0x0010
        /*0014*/ 	.byte	0x00, 0xf0, 0x11, 0x00


	//----- nvinfo : EIATTR_KPARAM_INFO
	.align		4
.L_37:
        /*0018*/ 	.byte	0x04, 0x17
        /*001a*/ 	.short	(.L_39 - .L_38)
.L_38:
        /*001c*/ 	.word	0x00000000
        /*0020*/ 	.short	0x0001
        /*0022*/ 	.short	0x0008
        /*0024*/ 	.byte	0x00, 0xf5, 0x21, 0x00


	//----- nvinfo : EIATTR_KPARAM_INFO
	.align		4
.L_39:
        /*0028*/ 	.byte	0x04, 0x17
        /*002a*/ 	.short	(.L_41 - .L_40)
.L_40:
        /*002c*/ 	.word	0x00000000
        /*0030*/ 	.short	0x0000
        /*0032*/ 	.short	0x0000
        /*0034*/ 	.byte	0x00, 0xf5, 0x21, 0x00


	//----- nvinfo : EIATTR_SPARSE_MMA_MASK
	.align		4
.L_41:
        /*0038*/ 	.byte	0x03, 0x50
        /*003a*/ 	.short	0x0000


	//----- nvinfo : EIATTR_MAXREG_COUNT
	.align		4
        /*003c*/ 	.byte	0x03, 0x1b
        /*003e*/ 	.short	0x00ff


	//----- nvinfo : EIATTR_MERCURY_ISA_VERSION
	.align		4
        /*0040*/ 	.byte	0x03, 0x5f
        /*0042*/ 	.short	0x0101


	//----- nvinfo : EIATTR_INT_WARP_WIDE_INSTR_OFFSETS
	.align		4
        /*0044*/ 	.byte	0x04, 0x31
        /*0046*/ 	.short	(.L_43 - .L_42)


	//   ....[0]....
.L_42:
        /*0048*/ 	.word	0x00000090


	//   ....[1]....
        /*004c*/ 	.word	0x00000150


	//----- nvinfo : EIATTR_VRC_CTA_INIT_COUNT
	.align		4
.L_43:
        /*0050*/ 	.byte	0x02, 0x4a
	.zero		1
	.zero		1


	//----- nvinfo : EIATTR_EXIT_INSTR_OFFSETS
	.align		4
        /*0054*/ 	.byte	0x04, 0x1c
        /*0056*/ 	.short	(.L_45 - .L_44)


	//   ....[0]....
.L_44:
        /*0058*/ 	.word	0x00000070


	//   ....[1]....
        /*005c*/ 	.word	0x00000180


	//----- nvinfo : EIATTR_CBANK_PARAM_SIZE
	.align		4
.L_45:
        /*0060*/ 	.byte	0x03, 0x19
        /*0062*/ 	.short	0x0014


	//----- nvinfo : EIATTR_PARAM_CBANK
	.align		4
        /*0064*/ 	.byte	0x04, 0x0a
        /*0066*/ 	.short	(.L_47 - .L_46)
	.align		4
.L_46:
        /*0068*/ 	.word	index@(.nv.constant0._Z9testNaivePiS_i)
        /*006c*/ 	.short	0x0380
        /*006e*/ 	.short	0x0014


	//----- nvinfo : EIATTR_SW_WAR
	.align		4
.L_47:
        /*0070*/ 	.byte	0x04, 0x36
        /*0072*/ 	.short	(.L_49 - .L_48)
.L_48:
        /*0074*/ 	.word	0x00000008
.L_49:


//--------------------- .nv.callgraph             --------------------------
	.section	.nv.callgraph,"",@"SHT_CUDA_CALLGRAPH"
	.align	4
	.sectionentsize	8
	.align		4
        /*0000*/ 	.word	0x00000000
	.align		4
        /*0004*/ 	.word	0xffffffff
	.align		4
        /*0008*/ 	.word	0x00000000
	.align		4
        /*000c*/ 	.word	0xfffffffe
	.align		4
        /*0010*/ 	.word	0x00000000
	.align		4
        /*0014*/ 	.word	0xfffffffd
	.align		4
        /*0018*/ 	.word	0x00000000
	.align		4
        /*001c*/ 	.word	0xfffffffc


//--------------------- .text._Z11testWarpAggPiS_i --------------------------
	.section	.text._Z11testWarpAggPiS_i,"ax",@progbits
	.align	128
        .global         _Z11testWarpAggPiS_i
        .type           _Z11testWarpAggPiS_i,@function
        .size           _Z11testWarpAggPiS_i,(.L_x_4 - _Z11testWarpAggPiS_i)
        .other          _Z11testWarpAggPiS_i,@"STO_CUDA_ENTRY STV_DEFAULT"
_Z11testWarpAggPiS_i:
.text._Z11testWarpAggPiS_i:
[----:B------:R-:W-:Y:S01]  /*0000*/  LDC R1, c[0x0][0x37c] ;  /* 0x0000df00ff017b82 */ /* 0x000fe20000000800 */
[----:B------:R-:W0:Y:S07]  /*0010*/  S2R R0, SR_TID.X ;  /* 0x0000000000007919 */ /* 0x000e2e0000002100 */
[----:B------:R-:W0:Y:S01]  /*0020*/  S2UR UR4, SR_CTAID.X ;  /* 0x00000000000479c3 */ /* 0x000e220000002500 */
[----:B------:R-:W1:Y:S07]  /*0030*/  LDCU UR5, c[0x0][0x390] ;  /* 0x00007200ff0577ac */ /* 0x000e6e0008000800 */
[----:B------:R-:W0:Y:S02]  /*0040*/  LDC R7, c[0x0][0x360] ;  /* 0x0000d800ff077b82 */ /* 0x000e240000000800 */
[----:B0-----:R-:W-:-:S05]  /*0050*/  IMAD R7, R7, UR4, R0 ;  /* 0x0000000407077c24 */ /* 0x001fca000f8e0200 */
[----:B-1----:R-:W-:-:S13]  /*0060*/  ISETP.GE.AND P0, PT, R7, UR5, PT ;  /* 0x0000000507007c0c */ /* 0x002fda000bf06270 */
[----:B------:R-:W-:Y:S05]  /*0070*/  @P0 EXIT ;  /* 0x000000000000094d */ /* 0x000fea0003800000 */
[----:B------:R-:W0:Y:S01]  /*0080*/  S2R R9, SR_LTMASK ;  /* 0x0000000000097919 */ /* 0x000e220000003900 */
[----:B------:R-:W-:Y:S01]  /*0090*/  VOTE.ANY R0, PT, PT ;  /* 0x0000000000007806 */ /* 0x000fe200038e0100 */
[----:B------:R-:W1:Y:S01]  /*00a0*/  LDC.64 R2, c[0x0][0x388] ;  /* 0x0000e200ff027b82 */ /* 0x000e620000000a00 */
[----:B------:R-:W2:Y:S01]  /*00b0*/  LDCU.64 UR4, c[0x0][0x358] ;  /* 0x00006b00ff0477ac */ /* 0x000ea20008000a00 */
[----:B------:R-:W-:Y:S01]  /*00c0*/  BSSY.RECONVERGENT B0, `(.L_x_0) ;  /* 0x0000012000007945 */ /* 0x000fe20003800200 */
[----:B------:R-:W3:Y:S08]  /*00d0*/  BREV R4, R0 ;  /* 0x0000000000047301 */ /* 0x000ef00000000000 */
[----:B---3--:R3:W4:Y:S01]  /*00e0*/  FLO.U32.SH R10, R4 ;  /* 0x00000004000a7300 */ /* 0x00872200000e0400 */
[----:B0-----:R-:W-:-:S13]  /*00f0*/  LOP3.LUT P0, R6, R9, RZ, R0, 0xa0, !PT ;  /* 0x000000ff09067212 */ /* 0x001fda000780a000 */
[----:B--234-:R-:W-:Y:S05]  /*0100*/  @P0 BRA `(.L_x_1) ;  /* 0x0000000000340947 */ /* 0x01cfea0003800000 */
[----:B------:R-:W0:Y:S01]  /*0110*/  S2R R11, SR_LANEID ;  /* 0x00000000000b7919 */ /* 0x000e220000000000 */
[----:B------:R-:W-:Y:S01]  /*0120*/  VOTEU.ANY UR6, UPT, PT ;  /* 0x0000000000067886 */ /* 0x000fe200038e0100 */
[----:B------:R-:W2:Y:S01]  /*0130*/  LDC.64 R4, c[0x0][0x380] ;  /* 0x0000e000ff047b82 */ /* 0x000ea20000000a00 */
[----:B------:R-:W0:Y:S01]  /*0140*/  FLO.U32 R12, UR6 ;  /* 0x00000006000c7d00 */ /* 0x000e2200080e0000 */
[----:B------:R-:W-:-:S07]  /*0150*/  UPOPC UR7, UR6 ;  /* 0x00000006000772bf */ /* 0x000fce0008000000 */
[----:B------:R-:W3:Y:S01]  /*0160*/  POPC R8, R0 ;  /* 0x0000000000087309 */ /* 0x000ee20000000000 */
[----:B0-----:R-:W-:Y:S01]  /*0170*/  ISETP.EQ.U32.AND P0, PT, R12, R11, PT ;  /* 0x0000000b0c00720c */ /* 0x001fe20003f02070 */
[----:B---3--:R-:W-:-:S12]  /*0180*/  IMAD R11, R8, UR7, RZ ;  /* 0x00000007080b7c24 */ /* 0x008fd8000f8e02ff */
[----:B--2---:R-:W2:Y:S01]  /*0190*/  @P0 ATOMG.E.ADD.STRONG.GPU PT, R5, desc[UR4][R4.64], R11 ;  /* 0x8000000b040509a8 */ /* 0x004ea200081ef104 */
[----:B------:R-:W-:-:S04]  /*01a0*/  LOP3.LUT R14, R9, UR6, RZ, 0xc0, !PT ;  /* 0x00000006090e7c12 */ /* 0x000fc8000f8ec0ff */
[----:B------:R-:W0:Y:S01]  /*01b0*/  POPC R9, R14 ;  /* 0x0000000e00097309 */ /* 0x000e220000000000 */
[----:B--2---:R-:W0:Y:S02]  /*01c0*/  SHFL.IDX PT, R13, R5, R12, 0x1f ;  /* 0x00001f0c050d7589 */ /* 0x004e2400000e0000 */
[----:B0-----:R-:W-:-:S07]  /*01d0*/  IMAD R9, R8, R9, R13 ;  /* 0x0000000908097224 */ /* 0x001fce00078e020d */
.L_x_1:
[----:B------:R-:W-:Y:S05]  /*01e0*/  BSYNC.RECONVERGENT B0 ;  /* 0x0000000000007941 */ /* 0x000fea0003800200 */
.L_x_0:
[----:B------:R-:W0:Y:S01]  /*01f0*/  SHFL.IDX PT, R9, R9, R10, 0x1f ;  /* 0x00001f0a09097589 */ /* 0x000e2200000e0000 */
[----:B------:R-:W0:Y:S01]  /*0200*/  POPC R6, R6 ;  /* 0x0000000600067309 */ /* 0x000e220000000000 */
[----:B-1----:R-:W-:Y:S01]  /*0210*/  IMAD.WIDE R2, R7, 0x4, R2 ;  /* 0x0000000407027825 */ /* 0x002fe200078e0202 */
[----:B0-----:R-:W-:-:S05]  /*0220*/  IADD3 R5, PT, PT, R9, R6, RZ ;  /* 0x0000000609057210 */ /* 0x001fca0007ffe0ff */
[----:B------:R-:W-:Y:S01]  /*0230*/  STG.E desc[UR4][R2.64], R5 ;  /* 0x0000000502007986 */ /* 0x000fe2000c101904 */
[----:B------:R-:W-:Y:S05]  /*0240*/  EXIT ;  /* 0x000000000000794d */ /* 0x000fea0003800000 */
.L_x_2:
[----:B------:R-:W-:-:S00]  /*0250*/  BRA `(.L_x_2) ;  /* 0xfffffffc00fc7947 */ /* 0x000fc0000383ffff */
[----:B------:R-:W-:-:S00]  /*0260*/  NOP ;  /* 0x0000000000007918 */ /* 0x000fc00000000000 */
        /* <DEDUP_REMOVED lines=9> */
.L_x_4:


//--------------------- .text._Z9testNaivePiS_i   --------------------------
	.section	.text._Z9testNaivePiS_i,"ax",@progbits
	.align	128
        .global         _Z9testNaivePiS_i
        .type           _Z9testNaivePiS_i,@function
        .size           _Z9testNaivePiS_i,(.L_x_5 - _Z9testNaivePiS_i)
        .other          _Z9testNaivePiS_i,@"STO_CUDA_ENTRY STV_DEFAULT"
_Z9testNaivePiS_i:
.text._Z9testNaivePiS_i:
        /* <DEDUP_REMOVED lines=8> */
[----:B------:R-:W0:Y:S01]  /*0080*/  S2R R5, SR_LANEID ;  /* 0x0000000000057919 */ /* 0x000e220000000000 */
[----:B------:R-:W-:Y:S01]  /*0090*/  VOTEU.ANY UR6, UPT, PT ;  /* 0x0000000000067886 */ /* 0x000fe200038e0100 */
[----:B------:R-:W1:Y:S01]  /*00a0*/  LDC.64 R2, c[0x0][0x380] ;  /* 0x0000e000ff027b82 */ /* 0x000e620000000a00 */
[----:B------:R-:W0:Y:S01]  /*00b0*/  FLO.U32 R0, UR6 ;  /* 0x0000000600007d00 */ /* 0x000e2200080e0000 */
[----:B------:R-:W1:Y:S07]  /*00c0*/  LDCU.64 UR4, c[0x0][0x358] ;  /* 0x00006b00ff0477ac */ /* 0x000e6e0008000a00 */
[----:B------:R-:W1:Y:S01]  /*00d0*/  POPC R9, UR6 ;  /* 0x0000000600097d09 */ /* 0x000e620008000000 */
[----:B0-----:R-:W-:Y:S01]  /*00e0*/  ISETP.EQ.U32.AND P0, PT, R0, R5, PT ;  /* 0x000000050000720c */ /* 0x001fe20003f02070 */
[----:B------:R-:W0:Y:S01]  /*00f0*/  S2R R6, SR_LTMASK ;  /* 0x0000000000067919 */ /* 0x000e220000003900 */
[----:B------:R-:W2:Y:S11]  /*0100*/  LDC.64 R4, c[0x0][0x388] ;  /* 0x0000e200ff047b82 */ /* 0x000eb60000000a00 */
[----:B-1----:R-:W3:Y:S01]  /*0110*/  @P0 ATOMG.E.ADD.STRONG.GPU PT, R3, desc[UR4][R2.64], R9 ;  /* 0x80000009020309a8 */ /* 0x002ee200081ef104 */
[----:B--2---:R-:W-:Y:S01]  /*0120*/  IMAD.WIDE R4, R7, 0x4, R4 ;  /* 0x0000000407047825 */ /* 0x004fe200078e0204 */
[----:B0-----:R-:W-:-:S04]  /*0130*/  LOP3.LUT R6, R6, UR6, RZ, 0xc0, !PT ;  /* 0x0000000606067c12 */ /* 0x001fc8000f8ec0ff */
[----:B------:R-:W0:Y:S01]  /*0140*/  POPC R11, R6 ;  /* 0x00000006000b7309 */ /* 0x000e220000000000 */
[----:B---3--:R-:W0:Y:S02]  /*0150*/  SHFL.IDX PT, R0, R3, R0, 0x1f ;  /* 0x00001f0003007589 */ /* 0x008e2400000e0000 */
[----:B0-----:R-:W-:-:S05]  /*0160*/  IADD3 R7, PT, PT, R0, R11, RZ ;  /* 0x0000000b00077210 */ /* 0x001fca0007ffe0ff */
[----:B------:R-:W-:Y:S01]  /*0170*/  STG.E desc[UR4][R4.64], R7 ;  /* 0x0000000704007986 */ /* 0x000fe2000c101904 */
[----:B------:R-:W-:Y:S05]  /*0180*/  EXIT ;  /* 0x000000000000794d */ /* 0x000fea0003800000 */
.L_x_3:
        /* <DEDUP_REMOVED lines=15> */
.L_x_5:


//--------------------- .nv.shared.reserved.0     --------------------------
	.section	.nv.shared.reserved.0,"aw",@nobits
	.weak		__nv_reservedSMEM_offset_0_alias
	.size		__nv_reservedSMEM_offset_0_alias, 0, 64
	.other		__nv_reservedSMEM_offset_0_alias,@"STO_CUDA_RESERVED_SHARED STV_DEFAULT"
__nv_reservedSMEM_offset_0_alias:
	.zero		0
	.zero		64


//--------------------- .nv.constant0._Z11testWarpAggPiS_i --------------------------
	.section	.nv.constant0._Z11testWarpAggPiS_i,"a",@progbits
	.sectionflags	@""
	.align	4
.nv.constant0._Z11testWarpAggPiS_i:
	.zero		916


//--------------------- .nv.constant0._Z9testNaivePiS_i --------------------------
	.section	.nv.constant0._Z9testNaivePiS_i,"a",@progbits
	.sectionflags	@""
	.align	4
.nv.constant0._Z9testNaivePiS_i:
	.zero		916


//--------------------- SYMBOLS --------------------------

	.type		.nv.reservedSmem.offset0,@object
	.size		.nv.reservedSmem.offset0,0x4
